	.headerflags	@"EF_CUDA_TEXMODE_UNIFIED EF_CUDA_64BIT_ADDRESS EF_CUDA_ACCELERATORS EF_CUDA_SM90 EF_CUDA_VIRTUAL_SM(EF_CUDA_SM90)"
	.elftype	@"ET_EXEC"


//--------------------- .nv.info                  --------------------------
	.section	.nv.info,"",@"SHT_CUDA_INFO"
	.align	4


	//----- nvinfo : EIATTR_REGCOUNT
	.align		4
        /*0000*/ 	.byte	0x04, 0x2f
        /*0002*/ 	.short	(.L_3 - .L_2)
	.align		4
.L_2:
        /*0004*/ 	.word	index@(triton_poi_fused__native_batch_norm_legit_no_training_convolution_rrelu_with_noise_functional_1)
        /*0008*/ 	.word	0x00000016


	//----- nvinfo : EIATTR_MIN_STACK_SIZE
	.align		4
.L_3:
        /*000c*/ 	.byte	0x04, 0x12
        /*000e*/ 	.short	(.L_5 - .L_4)
	.align		4
.L_4:
        /*0010*/ 	.word	index@(triton_poi_fused__native_batch_norm_legit_no_training_convolution_rrelu_with_noise_functional_1)
        /*0014*/ 	.word	0x00000000


	//----- nvinfo : EIATTR_FRAME_SIZE
	.align		4
.L_5:
        /*0018*/ 	.byte	0x04, 0x11
        /*001a*/ 	.short	(.L_7 - .L_6)
	.align		4
.L_6:
        /*001c*/ 	.word	index@(triton_poi_fused__native_batch_norm_legit_no_training_convolution_rrelu_with_noise_functional_1)
        /*0020*/ 	.word	0x00000000


	//----- nvinfo : EIATTR_MIN_STACK_SIZE
	.align		4
.L_7:
        /*0024*/ 	.byte	0x04, 0x12
        /*0026*/ 	.short	(.L_9 - .L_8)
	.align		4
.L_8:
        /*0028*/ 	.word	index@(triton_poi_fused__native_batch_norm_legit_no_training_convolution_rrelu_with_noise_functional_1)
        /*002c*/ 	.word	0x00000000
.L_9:


//--------------------- .nv.info.triton_poi_fused__native_batch_norm_legit_no_training_convolution_rrelu_with_noise_functional_1 --------------------------
	.section	.nv.info.triton_poi_fused__native_batch_norm_legit_no_training_convolution_rrelu_with_noise_functional_1,"",@"SHT_CUDA_INFO"
	.sectionflags	@""
	.align	4


	//----- nvinfo : EIATTR_CUDA_API_VERSION
	.align		4
        /*0000*/ 	.byte	0x04, 0x37
        /*0002*/ 	.short	(.L_11 - .L_10)
.L_10:
        /*0004*/ 	.word	0x0000007c


	//----- nvinfo : EIATTR_KPARAM_INFO
	.align		4
.L_11:
        /*0008*/ 	.byte	0x04, 0x17
        /*000a*/ 	.short	(.L_13 - .L_12)
.L_12:
        /*000c*/ 	.word	0x00000000
        /*0010*/ 	.short	0x0007
        /*0012*/ 	.short	0x0038
        /*0014*/ 	.byte	0x00, 0xf0, 0x11, 0x00


	//----- nvinfo : EIATTR_KPARAM_INFO
	.align		4
.L_13:
        /*0018*/ 	.byte	0x04, 0x17
        /*001a*/ 	.short	(.L_15 - .L_14)
.L_14:
        /*001c*/ 	.word	0x00000000
        /*0020*/ 	.short	0x0006
        /*0022*/ 	.short	0x0030
        /*0024*/ 	.byte	0x00, 0xf4, 0x21, 0x00


	//----- nvinfo : EIATTR_KPARAM_INFO
	.align		4
.L_15:
        /*0028*/ 	.byte	0x04, 0x17
        /*002a*/ 	.short	(.L_17 - .L_16)
.L_16:
        /*002c*/ 	.word	0x00000000
        /*0030*/ 	.short	0x0005
        /*0032*/ 	.short	0x0028
        /*0034*/ 	.byte	0x00, 0xf4, 0x21, 0x00


	//----- nvinfo : EIATTR_KPARAM_INFO
	.align		4
.L_17:
        /*0038*/ 	.byte	0x04, 0x17
        /*003a*/ 	.short	(.L_19 - .L_18)
.L_18:
        /*003c*/ 	.word	0x00000000
        /*0040*/ 	.short	0x0004
        /*0042*/ 	.short	0x0020
        /*0044*/ 	.byte	0x00, 0xf4, 0x21, 0x00


	//----- nvinfo : EIATTR_KPARAM_INFO
	.align		4
.L_19:
        /*0048*/ 	.byte	0x04, 0x17
        /*004a*/ 	.short	(.L_21 - .L_20)
.L_20:
        /*004c*/ 	.word	0x00000000
        /*0050*/ 	.short	0x0003
        /*0052*/ 	.short	0x0018
        /*0054*/ 	.byte	0x00, 0xf4, 0x21, 0x00


	//----- nvinfo : EIATTR_KPARAM_INFO
	.align		4
.L_21:
        /*0058*/ 	.byte	0x04, 0x17
        /*005a*/ 	.short	(.L_23 - .L_22)
.L_22:
        /*005c*/ 	.word	0x00000000
        /*0060*/ 	.short	0x0002
        /*0062*/ 	.short	0x0010
        /*0064*/ 	.byte	0x00, 0xf4, 0x21, 0x00


	//----- nvinfo : EIATTR_KPARAM_INFO
	.align		4
.L_23:
        /*0068*/ 	.byte	0x04, 0x17
        /*006a*/ 	.short	(.L_25 - .L_24)
.L_24:
        /*006c*/ 	.word	0x00000000
        /*0070*/ 	.short	0x0001
        /*0072*/ 	.short	0x0008
        /*0074*/ 	.byte	0x00, 0xf4, 0x21, 0x00


	//----- nvinfo : EIATTR_KPARAM_INFO
	.align		4
.L_25:
        /*0078*/ 	.byte	0x04, 0x17
        /*007a*/ 	.short	(.L_27 - .L_26)
.L_26:
        /*007c*/ 	.word	0x00000000
        /*0080*/ 	.short	0x0000
        /*0082*/ 	.short	0x0000
        /*0084*/ 	.byte	0x00, 0xf4, 0x21, 0x00


	//----- nvinfo : EIATTR_SPARSE_MMA_MASK
	.align		4
.L_27:
        /*0088*/ 	.byte	0x03, 0x50
        /*008a*/ 	.short	0x0000


	//----- nvinfo : EIATTR_MAXREG_COUNT
	.align		4
        /*008c*/ 	.byte	0x03, 0x1b
        /*008e*/ 	.short	0x00ff


	//----- nvinfo : EIATTR_EXIT_INSTR_OFFSETS
	.align		4
        /*0090*/ 	.byte	0x04, 0x1c
        /*0092*/ 	.short	(.L_29 - .L_28)


	//   ....[0]....
.L_28:
        /*0094*/ 	.word	0x00000370


	//   ....[1]....
        /*0098*/ 	.word	0x00000390


	//----- nvinfo : EIATTR_REQNTID
	.align		4
.L_29:
        /*009c*/ 	.byte	0x04, 0x10
        /*009e*/ 	.short	(.L_31 - .L_30)
.L_30:
        /*00a0*/ 	.word	0x00000080
        /*00a4*/ 	.word	0x00000001
        /*00a8*/ 	.word	0x00000001


	//----- nvinfo : EIATTR_CBANK_PARAM_SIZE
	.align		4
.L_31:
        /*00ac*/ 	.byte	0x03, 0x19
        /*00ae*/ 	.short	0x003c


	//----- nvinfo : EIATTR_PARAM_CBANK
	.align		4
        /*00b0*/ 	.byte	0x04, 0x0a
        /*00b2*/ 	.short	(.L_33 - .L_32)
	.align		4
.L_32:
        /*00b4*/ 	.word	index@(.nv.constant0.triton_poi_fused__native_batch_norm_legit_no_training_convolution_rrelu_with_noise_functional_1)
        /*00b8*/ 	.short	0x0210
        /*00ba*/ 	.short	0x003c


	//----- nvinfo : EIATTR_SW_WAR
	.align		4
.L_33:
        /*00bc*/ 	.byte	0x04, 0x36
        /*00be*/ 	.short	(.L_35 - .L_34)
.L_34:
        /*00c0*/ 	.word	0x00000008
.L_35:


//--------------------- .nv.callgraph             --------------------------
	.section	.nv.callgraph,"",@"SHT_CUDA_CALLGRAPH"
	.align	4
	.sectionentsize	8
	.align		4
        /*0000*/ 	.word	0x00000000
	.align		4
        /*0004*/ 	.word	0xffffffff
	.align		4
        /*0008*/ 	.word	0x00000000
	.align		4
        /*000c*/ 	.word	0xfffffffe
	.align		4
        /*0010*/ 	.word	0x00000000
	.align		4
        /*0014*/ 	.word	0xfffffffd
	.align		4
        /*0018*/ 	.word	0x00000000
	.align		4
        /*001c*/ 	.word	0xfffffffc


//--------------------- .nv.constant4             --------------------------
	.section	.nv.constant4,"a",@progbits
	.align	8
	.align		8
.nv.constant4:
        /*0000*/ 	.dword	_$_str
	.align		8
        /*0008*/ 	.dword	_$_str_$_2


//--------------------- .text.triton_poi_fused__native_batch_norm_legit_no_training_convolution_rrelu_with_noise_functional_1 --------------------------
	.section	.text.triton_poi_fused__native_batch_norm_legit_no_training_convolution_rrelu_with_noise_functional_1,"ax",@progbits
	.align	128
        .global         triton_poi_fused__native_batch_norm_legit_no_training_convolution_rrelu_with_noise_functional_1
        .type           triton_poi_fused__native_batch_norm_legit_no_training_convolution_rrelu_with_noise_functional_1,@function
        .size           triton_poi_fused__native_batch_norm_legit_no_training_convolution_rrelu_with_noise_functional_1,(.L_x_1 - triton_poi_fused__native_batch_norm_legit_no_training_convolution_rrelu_with_noise_functional_1)
        .other          triton_poi_fused__native_batch_norm_legit_no_training_convolution_rrelu_with_noise_functional_1,@"STO_CUDA_ENTRY STV_DEFAULT"
triton_poi_fused__native_batch_norm_legit_no_training_convolution_rrelu_with_noise_functional_1:
.text.triton_poi_fused__native_batch_norm_legit_no_training_convolution_rrelu_with_noise_functional_1:
[----:B------:R-:W0:Y:S01]  /*0000*/  LDC R1, c[0x0][0x28] ;  /* 0x00000a00ff017b82 */ /* 0x000e220000000800 */
[----:B------:R-:W1:Y:S07]  /*0010*/  S2R R0, SR_TID.X ;  /* 0x0000000000007919 */ /* 0x000e6e0000002100 */
[----:B------:R-:W2:Y:S01]  /*0020*/  LDC.64 R12, c[0x0][0x230] ;  /* 0x00008c00ff0c7b82 */ /* 0x000ea20000000a00 */
[----:B------:R-:W-:Y:S01]  /*0030*/  CS2R R4, SRZ ;  /* 0x0000000000047805 */ /* 0x000fe2000001ff00 */
[----:B------:R-:W-:Y:S01]  /*0040*/  ULDC.64 UR4, c[0x0][0x208] ;  /* 0x0000820000047ab9 */ /* 0x000fe20000000a00 */
[----:B------:R-:W3:Y:S05]  /*0050*/  S2R R3, SR_CTAID.X ;  /* 0x0000000000037919 */ /* 0x000eea0000002500 */
[----:B------:R-:W4:Y:S08]  /*0060*/  LDC.64 R10, c[0x0][0x220] ;  /* 0x00008800ff0a7b82 */ /* 0x000f300000000a00 */
[----:B------:R-:W5:Y:S08]  /*0070*/  LDC.64 R14, c[0x0][0x228] ;  /* 0x00008a00ff0e7b82 */ /* 0x000f700000000a00 */
[----:B------:R-:W5:Y:S01]  /*0080*/  LDC.64 R16, c[0x0][0x238] ;  /* 0x00008e00ff107b82 */ /* 0x000f620000000a00 */
[----:B-1----:R-:W-:-:S07]  /*0090*/  LOP3.LUT R0, R0, 0x7f, RZ, 0xc0, !PT ;  /* 0x0000007f00007812 */ /* 0x002fce00078ec0ff */
[----:B------:R-:W1:Y:S01]  /*00a0*/  LDC.64 R6, c[0x0][0x240] ;  /* 0x00009000ff067b82 */ /* 0x000e620000000a00 */
[----:B---3--:R-:W-:Y:S02]  /*00b0*/  SHF.R.S32.HI R2, RZ, 0x18, R3 ;  /* 0x00000018ff027819 */ /* 0x008fe40000011403 */
[----:B------:R-:W-:Y:S02]  /*00c0*/  LEA R0, R3, R0, 0x7 ;  /* 0x0000000003007211 */ /* 0x000fe400078e38ff */
[----:B------:R-:W-:Y:S02]  /*00d0*/  SGXT R3, R2, 0x1 ;  /* 0x000000010203781a */ /* 0x000fe40000000200 */
[----:B------:R-:W-:Y:S02]  /*00e0*/  ISETP.GE.AND P0, PT, R0, 0x80, PT ;  /* 0x000000800000780c */ /* 0x000fe40003f06270 */
[----:B------:R-:W-:-:S04]  /*00f0*/  LEA.HI R3, R3, R0, RZ, 0x4 ;  /* 0x0000000003037211 */ /* 0x000fc800078f20ff */
[----:B------:R-:W-:-:S04]  /*0100*/  SHF.R.S32.HI R2, RZ, 0x4, R3 ;  /* 0x00000004ff027819 */ /* 0x000fc80000011403 */
[----:B------:R-:W-:-:S04]  /*0110*/  LEA.HI R3, R3, R2, RZ, 0x1 ;  /* 0x0000000203037211 */ /* 0x000fc800078f08ff */
[----:B------:R-:W-:-:S04]  /*0120*/  LOP3.LUT R3, R3, 0xfffffffe, RZ, 0xc0, !PT ;  /* 0xfffffffe03037812 */ /* 0x000fc800078ec0ff */
[----:B------:R-:W-:Y:S02]  /*0130*/  IADD3 R19, R2, -R3, RZ ;  /* 0x8000000302137210 */ /* 0x000fe40007ffe0ff */
[----:B------:R-:W3:Y:S03]  /*0140*/  LDC.64 R2, c[0x0][0x210] ;  /* 0x00008400ff027b82 */ /* 0x000ee60000000a00 */
[----:B--2---:R-:W-:-:S05]  /*0150*/  IMAD.WIDE R12, R19, 0x4, R12 ;  /* 0x00000004130c7825 */ /* 0x004fca00078e020c */
[----:B------:R5:W2:Y:S01]  /*0160*/  @!P0 LDG.E.EL R4, desc[UR4][R12.64] ;  /* 0x000000040c048981 */ /* 0x000aa2000c2e1900 */
[----:B------:R-:W-:Y:S01]  /*0170*/  CS2R R8, SRZ ;  /* 0x0000000000087805 */ /* 0x000fe2000001ff00 */
[----:B----4-:R-:W-:-:S05]  /*0180*/  IMAD.WIDE R10, R19, 0x4, R10 ;  /* 0x00000004130a7825 */ /* 0x010fca00078e020a */
[----:B------:R4:W2:Y:S01]  /*0190*/  @!P0 LDG.E.EL R5, desc[UR4][R10.64] ;  /* 0x000000040a058981 */ /* 0x0008a2000c2e1900 */
[----:B-----5:R-:W-:-:S04]  /*01a0*/  IMAD.WIDE R12, R19, 0x4, R14 ;  /* 0x00000004130c7825 */ /* 0x020fc800078e020e */
[----:B---3--:R-:W-:Y:S01]  /*01b0*/  IMAD.WIDE R2, R0, 0x4, R2 ;  /* 0x0000000400027825 */ /* 0x008fe200078e0202 */
[----:B------:R-:W3:Y:S04]  /*01c0*/  @!P0 LDG.E.EL R9, desc[UR4][R12.64] ;  /* 0x000000040c098981 */ /* 0x000ee8000c2e1900 */
[----:B------:R-:W5:Y:S01]  /*01d0*/  @!P0 LDG.E R8, desc[UR4][R2.64] ;  /* 0x0000000402088981 */ /* 0x000f62000c1e1900 */
[----:B0-----:R-:W-:Y:S01]  /*01e0*/  IMAD.WIDE R14, R19, 0x4, R16 ;  /* 0x00000004130e7825 */ /* 0x001fe200078e0210 */
[----:B------:R-:W-:-:S03]  /*01f0*/  CS2R R16, SRZ ;  /* 0x0000000000107805 */ /* 0x000fc6000001ff00 */
[----:B-1----:R-:W-:-:S03]  /*0200*/  IMAD.WIDE R6, R19, 0x4, R6 ;  /* 0x0000000413067825 */ /* 0x002fc600078e0206 */
[----:B------:R-:W3:Y:S04]  /*0210*/  @!P0 LDG.E.EL R16, desc[UR4][R14.64] ;  /* 0x000000040e108981 */ /* 0x000ee8000c2e1900 */
[----:B------:R0:W3:Y:S01]  /*0220*/  @!P0 LDG.E.EL R17, desc[UR4][R6.64] ;  /* 0x0000000406118981 */ /* 0x0000e2000c2e1900 */
[----:B----4-:R-:W-:Y:S01]  /*0230*/  HFMA2.MMA R11, -RZ, RZ, 1.625, 0 ;  /* 0x3e800000ff0b7435 */ /* 0x010fe200000001ff */
[----:B--2---:R-:W-:-:S04]  /*0240*/  FADD R4, R4, 9.9999997473787516356e-06 ;  /* 0x3727c5ac04047421 */ /* 0x004fc80000000000 */
[----:B------:R-:W1:Y:S02]  /*0250*/  MUFU.SQRT R18, R4 ;  /* 0x0000000400127308 */ /* 0x000e640000002000 */
[C---:B-1----:R-:W-:Y:S02]  /*0260*/  FSETP.GT.AND P1, PT, R18.reuse, 8.50705917302346158658e+37, PT ;  /* 0x7e8000001200780b */ /* 0x042fe40003f24000 */
[----:B------:R-:W-:-:S11]  /*0270*/  FSETP.GEU.AND P2, PT, R18, 1.175494350822287508e-38, PT ;  /* 0x008000001200780b */ /* 0x000fd60003f4e000 */
[----:B------:R-:W-:-:S04]  /*0280*/  @P1 FMUL R18, R18, 0.25 ;  /* 0x3e80000012121820 */ /* 0x000fc80000400000 */
[----:B------:R-:W-:-:S06]  /*0290*/  @!P2 FMUL R18, R18, 16777216 ;  /* 0x4b8000001212a820 */ /* 0x000fcc0000400000 */
[----:B------:R-:W0:Y:S01]  /*02a0*/  MUFU.RCP R18, R18 ;  /* 0x0000001200127308 */ /* 0x000e220000001000 */
[----:B------:R-:W-:Y:S01]  /*02b0*/  FSEL R11, R11, 1, P1 ;  /* 0x3f8000000b0b7808 */ /* 0x000fe20000800000 */
[----:B-----5:R-:W-:Y:S02]  /*02c0*/  FADD R8, R5, R8 ;  /* 0x0000000805087221 */ /* 0x020fe40000000000 */
[----:B------:R-:W1:Y:S02]  /*02d0*/  LDC.64 R4, c[0x0][0x218] ;  /* 0x00008600ff047b82 */ /* 0x000e640000000a00 */
[----:B------:R-:W-:Y:S01]  /*02e0*/  @!P2 FMUL R11, R11, 16777216 ;  /* 0x4b8000000b0ba820 */ /* 0x000fe20000400000 */
[----:B---3--:R-:W-:-:S03]  /*02f0*/  FADD R9, R8, -R9 ;  /* 0x8000000908097221 */ /* 0x008fc60000000000 */
[----:B0-----:R-:W-:-:S04]  /*0300*/  FMUL R6, R18, R11 ;  /* 0x0000000b12067220 */ /* 0x001fc80000400000 */
[----:B------:R-:W-:-:S04]  /*0310*/  FMUL R6, R9, R6 ;  /* 0x0000000609067220 */ /* 0x000fc80000400000 */
[----:B------:R-:W-:-:S05]  /*0320*/  FFMA R17, R6, R16, R17 ;  /* 0x0000001006117223 */ /* 0x000fca0000000011 */
[----:B------:R-:W-:Y:S01]  /*0330*/  FSETP.GT.AND P1, PT, R17, RZ, PT ;  /* 0x000000ff1100720b */ /* 0x000fe20003f24000 */
[----:B------:R0:W-:Y:S01]  /*0340*/  @!P0 STG.E desc[UR4][R2.64], R8 ;  /* 0x0000000802008986 */ /* 0x0001e2000c101904 */
[----:B-1----:R-:W-:-:S11]  /*0350*/  IMAD.WIDE R4, R0, 0x4, R4 ;  /* 0x0000000400047825 */ /* 0x002fd600078e0204 */
[----:B------:R-:W-:Y:S01]  /*0360*/  @!P1 FMUL R17, R17, 0.22916667163372039795 ;  /* 0x3e6aaaab11119820 */ /* 0x000fe20000400000 */
[----:B0-----:R-:W-:Y:S06]  /*0370*/  @P0 EXIT ;  /* 0x000000000000094d */ /* 0x001fec0003800000 */
[----:B------:R-:W-:Y:S01]  /*0380*/  STG.E desc[UR4][R4.64], R17 ;  /* 0x0000001104007986 */ /* 0x000fe2000c101904 */
[----:B------:R-:W-:Y:S05]  /*0390*/  EXIT ;  /* 0x000000000000794d */ /* 0x000fea0003800000 */
.L_x_0:
[----:B------:R-:W-:-:S00]  /*03a0*/  BRA `(.L_x_0) ;  /* 0xfffffffc00fc7947 */ /* 0x000fc0000383ffff */
[----:B------:R-:W-:-:S00]  /*03b0*/  NOP ;  /* 0x0000000000007918 */ /* 0x000fc00000000000 */
        /* <DEDUP_REMOVED lines=12> */
.L_x_1:


//--------------------- .nv.global.init           --------------------------
	.section	.nv.global.init,"aw",@progbits
.nv.global.init:
	.type		_$_str,@object
	.size		_$_str,(_$_str_$_2 - _$_str)
_$_str:
        /*0000*/ 	.byte	0x5f, 0x5f, 0x43, 0x55, 0x44, 0x41, 0x5f, 0x46, 0x54, 0x5a, 0x00
	.type		_$_str_$_2,@object
	.size		_$_str_$_2,(.L_1 - _$_str_$_2)
_$_str_$_2:
        /*000b*/ 	.byte	0x5f, 0x5f, 0x43, 0x55, 0x44, 0x41, 0x5f, 0x50, 0x52, 0x45, 0x43, 0x5f, 0x53, 0x51, 0x52, 0x54
        /*001b*/ 	.byte	0x00
.L_1:


//--------------------- .nv.constant0.triton_poi_fused__native_batch_norm_legit_no_training_convolution_rrelu_with_noise_functional_1 --------------------------
	.section	.nv.constant0.triton_poi_fused__native_batch_norm_legit_no_training_convolution_rrelu_with_noise_functional_1,"a",@progbits
	.sectionflags	@""
	.align	4
.nv.constant0.triton_poi_fused__native_batch_norm_legit_no_training_convolution_rrelu_with_noise_functional_1:
	.zero		588
